	.headerflags	@"EF_CUDA_TEXMODE_UNIFIED EF_CUDA_64BIT_ADDRESS EF_CUDA_ACCELERATORS EF_CUDA_SM90 EF_CUDA_VIRTUAL_SM(EF_CUDA_SM90)"
	.elftype	@"ET_EXEC"


//--------------------- .nv.info                  --------------------------
	.section	.nv.info,"",@"SHT_CUDA_INFO"
	.align	4


	//----- nvinfo : EIATTR_REGCOUNT
	.align		4
        /*0000*/ 	.byte	0x04, 0x2f
        /*0002*/ 	.short	(.L_1 - .L_0)
	.align		4
.L_0:
        /*0004*/ 	.word	index@(triton_poi_fused_add_3)
        /*0008*/ 	.word	0x0000000c


	//----- nvinfo : EIATTR_MIN_STACK_SIZE
	.align		4
.L_1:
        /*000c*/ 	.byte	0x04, 0x12
        /*000e*/ 	.short	(.L_3 - .L_2)
	.align		4
.L_2:
        /*0010*/ 	.word	index@(triton_poi_fused_add_3)
        /*0014*/ 	.word	0x00000000


	//----- nvinfo : EIATTR_FRAME_SIZE
	.align		4
.L_3:
        /*0018*/ 	.byte	0x04, 0x11
        /*001a*/ 	.short	(.L_5 - .L_4)
	.align		4
.L_4:
        /*001c*/ 	.word	index@(triton_poi_fused_add_3)
        /*0020*/ 	.word	0x00000000


	//----- nvinfo : EIATTR_MIN_STACK_SIZE
	.align		4
.L_5:
        /*0024*/ 	.byte	0x04, 0x12
        /*0026*/ 	.short	(.L_7 - .L_6)
	.align		4
.L_6:
        /*0028*/ 	.word	index@(triton_poi_fused_add_3)
        /*002c*/ 	.word	0x00000000
.L_7:


//--------------------- .nv.info.triton_poi_fused_add_3 --------------------------
	.section	.nv.info.triton_poi_fused_add_3,"",@"SHT_CUDA_INFO"
	.sectionflags	@""
	.align	4


	//----- nvinfo : EIATTR_CUDA_API_VERSION
	.align		4
        /*0000*/ 	.byte	0x04, 0x37
        /*0002*/ 	.short	(.L_9 - .L_8)
.L_8:
        /*0004*/ 	.word	0x0000007c


	//----- nvinfo : EIATTR_KPARAM_INFO
	.align		4
.L_9:
        /*0008*/ 	.byte	0x04, 0x17
        /*000a*/ 	.short	(.L_11 - .L_10)
.L_10:
        /*000c*/ 	.word	0x00000000
        /*0010*/ 	.short	0x0002
        /*0012*/ 	.short	0x0010
        /*0014*/ 	.byte	0x00, 0xf0, 0x11, 0x00


	//----- nvinfo : EIATTR_KPARAM_INFO
	.align		4
.L_11:
        /*0018*/ 	.byte	0x04, 0x17
        /*001a*/ 	.short	(.L_13 - .L_12)
.L_12:
        /*001c*/ 	.word	0x00000000
        /*0020*/ 	.short	0x0001
        /*0022*/ 	.short	0x0008
        /*0024*/ 	.byte	0x00, 0xf4, 0x21, 0x00


	//----- nvinfo : EIATTR_KPARAM_INFO
	.align		4
.L_13:
        /*0028*/ 	.byte	0x04, 0x17
        /*002a*/ 	.short	(.L_15 - .L_14)
.L_14:
        /*002c*/ 	.word	0x00000000
        /*0030*/ 	.short	0x0000
        /*0032*/ 	.short	0x0000
        /*0034*/ 	.byte	0x00, 0xf4, 0x21, 0x00


	//----- nvinfo : EIATTR_SPARSE_MMA_MASK
	.align		4
.L_15:
        /*0038*/ 	.byte	0x03, 0x50
        /*003a*/ 	.short	0x0000


	//----- nvinfo : EIATTR_MAXREG_COUNT
	.align		4
        /*003c*/ 	.byte	0x03, 0x1b
        /*003e*/ 	.short	0x00ff


	//----- nvinfo : EIATTR_EXIT_INSTR_OFFSETS
	.align		4
        /*0040*/ 	.byte	0x04, 0x1c
        /*0042*/ 	.short	(.L_17 - .L_16)


	//   ....[0]....
.L_16:
        /*0044*/ 	.word	0x00000170


	//   ....[1]....
        /*0048*/ 	.word	0x00000190


	//----- nvinfo : EIATTR_REQNTID
	.align		4
.L_17:
        /*004c*/ 	.byte	0x04, 0x10
        /*004e*/ 	.short	(.L_19 - .L_18)
.L_18:
        /*0050*/ 	.word	0x00000020
        /*0054*/ 	.word	0x00000001
        /*0058*/ 	.word	0x00000001


	//----- nvinfo : EIATTR_CBANK_PARAM_SIZE
	.align		4
.L_19:
        /*005c*/ 	.byte	0x03, 0x19
        /*005e*/ 	.short	0x0014


	//----- nvinfo : EIATTR_PARAM_CBANK
	.align		4
        /*0060*/ 	.byte	0x04, 0x0a
        /*0062*/ 	.short	(.L_21 - .L_20)
	.align		4
.L_20:
        /*0064*/ 	.word	index@(.nv.constant0.triton_poi_fused_add_3)
        /*0068*/ 	.short	0x0210
        /*006a*/ 	.short	0x0014


	//----- nvinfo : EIATTR_SW_WAR
	.align		4
.L_21:
        /*006c*/ 	.byte	0x04, 0x36
        /*006e*/ 	.short	(.L_23 - .L_22)
.L_22:
        /*0070*/ 	.word	0x00000008
.L_23:


//--------------------- .nv.callgraph             --------------------------
	.section	.nv.callgraph,"",@"SHT_CUDA_CALLGRAPH"
	.align	4
	.sectionentsize	8
	.align		4
        /*0000*/ 	.word	0x00000000
	.align		4
        /*0004*/ 	.word	0xffffffff
	.align		4
        /*0008*/ 	.word	0x00000000
	.align		4
        /*000c*/ 	.word	0xfffffffe
	.align		4
        /*0010*/ 	.word	0x00000000
	.align		4
        /*0014*/ 	.word	0xfffffffd
	.align		4
        /*0018*/ 	.word	0x00000000
	.align		4
        /*001c*/ 	.word	0xfffffffc


//--------------------- .text.triton_poi_fused_add_3 --------------------------
	.section	.text.triton_poi_fused_add_3,"ax",@progbits
	.align	128
        .global         triton_poi_fused_add_3
        .type           triton_poi_fused_add_3,@function
        .size           triton_poi_fused_add_3,(.L_x_1 - triton_poi_fused_add_3)
        .other          triton_poi_fused_add_3,@"STO_CUDA_ENTRY STV_DEFAULT"
triton_poi_fused_add_3:
.text.triton_poi_fused_add_3:
[----:B------:R-:W0:Y:S02]  /*0000*/  LDC R1, c[0x0][0x28] ;  /* 0x00000a00ff017b82 */ /* 0x000e240000000800 */
[----:B------:R-:W1:Y:S01]  /*0010*/  S2R R0, SR_TID.X ;  /* 0x0000000000007919 */ /* 0x000e620000002100 */
[----:B------:R-:W2:Y:S01]  /*0020*/  LDC.64 R2, c[0x0][0x210] ;  /* 0x00008400ff027b82 */ /* 0x000ea20000000a00 */
[----:B------:R-:W-:Y:S01]  /*0030*/  ULDC.64 UR4, c[0x0][0x208] ;  /* 0x0000820000047ab9 */ /* 0x000fe20000000a00 */
[----:B------:R-:W3:Y:S06]  /*0040*/  S2R R7, SR_CTAID.X ;  /* 0x0000000000077919 */ /* 0x000eec0000002500 */
[----:B------:R-:W4:Y:S01]  /*0050*/  LDC.64 R4, c[0x0][0x218] ;  /* 0x00008600ff047b82 */ /* 0x000f220000000a00 */
[----:B-1----:R-:W-:Y:S01]  /*0060*/  IMAD.SHL.U32 R0, R0, 0x2, RZ ;  /* 0x0000000200007824 */ /* 0x002fe200078e00ff */
[----:B---3--:R-:W-:-:S04]  /*0070*/  SHF.R.S32.HI R6, RZ, 0x19, R7 ;  /* 0x00000019ff067819 */ /* 0x008fc80000011407 */
[----:B------:R-:W-:-:S05]  /*0080*/  LOP3.LUT R0, R0, 0x3e, RZ, 0xc0, !PT ;  /* 0x0000003e00007812 */ /* 0x000fca00078ec0ff */
[----:B------:R-:W-:Y:S01]  /*0090*/  IMAD R7, R7, 0x40, R0 ;  /* 0x0000004007077824 */ /* 0x000fe200078e0200 */
[----:B------:R-:W-:-:S03]  /*00a0*/  SGXT R0, R6, 0x1 ;  /* 0x000000010600781a */ /* 0x000fc60000000200 */
[C---:B--2---:R-:W-:Y:S01]  /*00b0*/  IMAD.WIDE R2, R7.reuse, 0x4, R2 ;  /* 0x0000000407027825 */ /* 0x044fe200078e0202 */
[----:B------:R-:W-:Y:S02]  /*00c0*/  LEA.HI R0, R0, R7, RZ, 0x2 ;  /* 0x0000000700007211 */ /* 0x000fe400078f10ff */
[----:B------:R-:W-:Y:S02]  /*00d0*/  ISETP.GE.AND P0, PT, R7, 0x30, PT ;  /* 0x000000300700780c */ /* 0x000fe40003f06270 */
[----:B------:R-:W-:-:S05]  /*00e0*/  LOP3.LUT R0, R0, 0xfffffffc, RZ, 0xc0, !PT ;  /* 0xfffffffc00007812 */ /* 0x000fca00078ec0ff */
[----:B------:R-:W-:Y:S01]  /*00f0*/  IMAD.IADD R9, R7, 0x1, -R0 ;  /* 0x0000000107097824 */ /* 0x000fe200078e0a00 */
[----:B------:R-:W-:-:S03]  /*0100*/  CS2R R6, SRZ ;  /* 0x0000000000067805 */ /* 0x000fc6000001ff00 */
[----:B----4-:R-:W-:Y:S01]  /*0110*/  IMAD.WIDE R4, R9, 0x4, R4 ;  /* 0x0000000409047825 */ /* 0x010fe200078e0204 */
[----:B------:R-:W-:Y:S02]  /*0120*/  CS2R R8, SRZ ;  /* 0x0000000000087805 */ /* 0x000fe4000001ff00 */
[----:B------:R-:W2:Y:S04]  /*0130*/  @!P0 LDG.E.64 R6, desc[UR4][R2.64] ;  /* 0x0000000402068981 */ /* 0x000ea8000c1e1b00 */
[----:B------:R-:W2:Y:S02]  /*0140*/  @!P0 LDG.E.EL.64 R8, desc[UR4][R4.64] ;  /* 0x0000000404088981 */ /* 0x000ea4000c2e1b00 */
[----:B--2---:R-:W-:Y:S01]  /*0150*/  FADD R6, R8, R6 ;  /* 0x0000000608067221 */ /* 0x004fe20000000000 */
[----:B------:R-:W-:Y:S01]  /*0160*/  FADD R7, R9, R7 ;  /* 0x0000000709077221 */ /* 0x000fe20000000000 */
[----:B------:R-:W-:Y:S06]  /*0170*/  @P0 EXIT ;  /* 0x000000000000094d */ /* 0x000fec0003800000 */
[----:B------:R-:W-:Y:S01]  /*0180*/  STG.E.64 desc[UR4][R2.64], R6 ;  /* 0x0000000602007986 */ /* 0x000fe2000c101b04 */
[----:B------:R-:W-:Y:S05]  /*0190*/  EXIT ;  /* 0x000000000000794d */ /* 0x000fea0003800000 */
.L_x_0:
[----:B------:R-:W-:-:S00]  /*01a0*/  BRA `(.L_x_0) ;  /* 0xfffffffc00fc7947 */ /* 0x000fc0000383ffff */
[----:B------:R-:W-:-:S00]  /*01b0*/  NOP ;  /* 0x0000000000007918 */ /* 0x000fc00000000000 */
        /* <DEDUP_REMOVED lines=12> */
.L_x_1:


//--------------------- .nv.constant0.triton_poi_fused_add_3 --------------------------
	.section	.nv.constant0.triton_poi_fused_add_3,"a",@progbits
	.sectionflags	@""
	.align	4
.nv.constant0.triton_poi_fused_add_3:
	.zero		548
